//
// Generated by NVIDIA NVVM Compiler
//
// Compiler Build ID: CL-36424714
// Cuda compilation tools, release 13.0, V13.0.88
// Based on NVVM 20.0.0
//

.version 9.0
.target sm_100
.address_size 64

	// .globl	_Z9dotKernelPfS_S_
// _ZZ9dotKernelPfS_S_E3dot has been demoted

.visible .entry _Z9dotKernelPfS_S_(
	.param .u64 .ptr .align 1 _Z9dotKernelPfS_S__param_0,
	.param .u64 .ptr .align 1 _Z9dotKernelPfS_S__param_1,
	.param .u64 .ptr .align 1 _Z9dotKernelPfS_S__param_2
)
{
	.reg .pred 	%p<7>;
	.reg .b32 	%r<18>;
	.reg .b32 	%f<14>;
	.reg .b64 	%rd<12>;
	// demoted variable
	.shared .align 4 .b8 _ZZ9dotKernelPfS_S_E3dot[1024];
	ld.param.u64 	%rd3, [_Z9dotKernelPfS_S__param_0];
	ld.param.u64 	%rd4, [_Z9dotKernelPfS_S__param_1];
	ld.param.u64 	%rd5, [_Z9dotKernelPfS_S__param_2];
	mov.u32 	%r1, %ctaid.x;
	mov.u32 	%r17, %ntid.x;
	mov.u32 	%r3, %tid.x;
	mad.lo.s32 	%r16, %r1, %r17, %r3;
	setp.gt.s32 	%p1, %r16, 1023;
	mov.f32 	%f13, 0f00000000;
	@%p1 bra 	$L__BB0_3;
	mov.u32 	%r11, %nctaid.x;
	mul.lo.s32 	%r5, %r17, %r11;
	cvta.to.global.u64 	%rd1, %rd3;
	cvta.to.global.u64 	%rd2, %rd4;
	mov.f32 	%f13, 0f00000000;
$L__BB0_2:
	mul.wide.s32 	%rd6, %r16, 4;
	add.s64 	%rd7, %rd1, %rd6;
	ld.global.f32 	%f6, [%rd7];
	add.s64 	%rd8, %rd2, %rd6;
	ld.global.f32 	%f7, [%rd8];
	fma.rn.f32 	%f13, %f6, %f7, %f13;
	add.s32 	%r16, %r16, %r5;
	setp.lt.s32 	%p2, %r16, 1024;
	@%p2 bra 	$L__BB0_2;
$L__BB0_3:
	shl.b32 	%r12, %r3, 2;
	mov.u32 	%r13, _ZZ9dotKernelPfS_S_E3dot;
	add.s32 	%r8, %r13, %r12;
	st.shared.f32 	[%r8], %f13;
	bar.sync 	0;
	setp.lt.u32 	%p3, %r17, 2;
	@%p3 bra 	$L__BB0_7;
$L__BB0_4:
	shr.u32 	%r10, %r17, 1;
	setp.ge.u32 	%p4, %r3, %r10;
	@%p4 bra 	$L__BB0_6;
	shl.b32 	%r14, %r10, 2;
	add.s32 	%r15, %r8, %r14;
	ld.shared.f32 	%f8, [%r15];
	ld.shared.f32 	%f9, [%r8];
	add.f32 	%f10, %f8, %f9;
	st.shared.f32 	[%r8], %f10;
$L__BB0_6:
	bar.sync 	0;
	setp.gt.u32 	%p5, %r17, 3;
	mov.u32 	%r17, %r10;
	@%p5 bra 	$L__BB0_4;
$L__BB0_7:
	setp.ne.s32 	%p6, %r3, 0;
	@%p6 bra 	$L__BB0_9;
	ld.shared.f32 	%f11, [_ZZ9dotKernelPfS_S_E3dot];
	cvta.to.global.u64 	%rd9, %rd5;
	mul.wide.u32 	%rd10, %r1, 4;
	add.s64 	%rd11, %rd9, %rd10;
	st.global.f32 	[%rd11], %f11;
$L__BB0_9:
	ret;

}


// ===== COMPILED SASS (sm_100) =====

	.target	sm_100

	.elftype	@"ET_EXEC"


//--------------------- .note.nv.tkinfo           --------------------------
	.section	.note.nv.tkinfo,"",@"SHT_NOTE"
	.sectionflags	@"SHF_NOTE_NV_TKINFO"
	.tkinfo
        /*0018*/ 	.word	0x00000002
        /*0030*/ 	.string	""
        /*0030*/ 	.string	"ptxas"
        /*0030*/ 	.string	"Cuda compilation tools, release 13.0, V13.0.88"
        /*0030*/ 	.string	"Build cuda_13.0.r13.0/compiler.36424714_0"
        /*0030*/ 	.string	"-arch sm_100 -m 64 "



//--------------------- .note.nv.cuinfo           --------------------------
	.section	.note.nv.cuinfo,"",@"SHT_NOTE"
	.sectionflags	@"SHF_NOTE_NV_CUINFO"
        /*0018*/ 	.short	0x0002
        /*001a*/ 	.short	0x0064
        /*001c*/ 	.short	0x0082
	.zero		2


//--------------------- .nv.info                  --------------------------
	.section	.nv.info,"",@"SHT_CUDA_INFO"
	.align	4


	//----- nvinfo : EIATTR_REGCOUNT
	.align		4
        /*0000*/ 	.byte	0x04, 0x2f
        /*0002*/ 	.short	(.L_1 - .L_0)
	.align		4
.L_0:
        /*0004*/ 	.word	index@(_Z9dotKernelPfS_S_)
        /*0008*/ 	.word	0x00000012


	//----- nvinfo : EIATTR_FRAME_SIZE
	.align		4
.L_1:
        /*000c*/ 	.byte	0x04, 0x11
        /*000e*/ 	.short	(.L_3 - .L_2)
	.align		4
.L_2:
        /*0010*/ 	.word	index@(_Z9dotKernelPfS_S_)
        /*0014*/ 	.word	0x00000000


	//----- nvinfo : EIATTR_MIN_STACK_SIZE
	.align		4
.L_3:
        /*0018*/ 	.byte	0x04, 0x12
        /*001a*/ 	.short	(.L_5 - .L_4)
	.align		4
.L_4:
        /*001c*/ 	.word	index@(_Z9dotKernelPfS_S_)
        /*0020*/ 	.word	0x00000000
.L_5:


//--------------------- .nv.compat                --------------------------
	.section	.nv.compat,"",@"SHT_CUDA_COMPAT_INFO"
	.align	4
        /*0000*/ 	.byte	0x02, 0x09, 0x00, 0x00, 0x02, 0x02, 0x01, 0x00, 0x02, 0x05, 0x05, 0x00, 0x03, 0x07, 0x01, 0x01
        /*0010*/ 	.byte	0x02, 0x03, 0x00, 0x00, 0x02, 0x06, 0x01, 0x00, 0x04, 0x0b, 0x08, 0x00, 0x09, 0x00, 0x00, 0x00
        /*0020*/ 	.byte	0x00, 0x00, 0x00, 0x00


//--------------------- .nv.info._Z9dotKernelPfS_S_ --------------------------
	.section	.nv.info._Z9dotKernelPfS_S_,"",@"SHT_CUDA_INFO"
	.sectionflags	@""
	.align	4


	//----- nvinfo : EIATTR_CUDA_API_VERSION
	.align		4
        /*0000*/ 	.byte	0x04, 0x37
        /*0002*/ 	.short	(.L_7 - .L_6)
.L_6:
        /*0004*/ 	.word	0x00000082


	//----- nvinfo : EIATTR_KPARAM_INFO
	.align		4
.L_7:
        /*0008*/ 	.byte	0x04, 0x17
        /*000a*/ 	.short	(.L_9 - .L_8)
.L_8:
        /*000c*/ 	.word	0x00000000
        /*0010*/ 	.short	0x0002
        /*0012*/ 	.short	0x0010
        /*0014*/ 	.byte	0x00, 0xf5, 0x21, 0x00


	//----- nvinfo : EIATTR_KPARAM_INFO
	.align		4
.L_9:
        /*0018*/ 	.byte	0x04, 0x17
        /*001a*/ 	.short	(.L_11 - .L_10)
.L_10:
        /*001c*/ 	.word	0x00000000
        /*0020*/ 	.short	0x0001
        /*0022*/ 	.short	0x0008
        /*0024*/ 	.byte	0x00, 0xf5, 0x21, 0x00


	//----- nvinfo : EIATTR_KPARAM_INFO
	.align		4
.L_11:
        /*0028*/ 	.byte	0x04, 0x17
        /*002a*/ 	.short	(.L_13 - .L_12)
.L_12:
        /*002c*/ 	.word	0x00000000
        /*0030*/ 	.short	0x0000
        /*0032*/ 	.short	0x0000
        /*0034*/ 	.byte	0x00, 0xf5, 0x21, 0x00


	//----- nvinfo : EIATTR_SPARSE_MMA_MASK
	.align		4
.L_13:
        /*0038*/ 	.byte	0x03, 0x50
        /*003a*/ 	.short	0x0000


	//----- nvinfo : EIATTR_MAXREG_COUNT
	.align		4
        /*003c*/ 	.byte	0x03, 0x1b
        /*003e*/ 	.short	0x00ff


	//----- nvinfo : EIATTR_NUM_BARRIERS
	.align		4
        /*0040*/ 	.byte	0x02, 0x4c
        /*0042*/ 	.byte	0x01
	.zero		1


	//----- nvinfo : EIATTR_MERCURY_ISA_VERSION
	.align		4
        /*0044*/ 	.byte	0x03, 0x5f
        /*0046*/ 	.short	0x0101


	//----- nvinfo : EIATTR_VRC_CTA_INIT_COUNT
	.align		4
        /*0048*/ 	.byte	0x02, 0x4a
	.zero		1
	.zero		1


	//----- nvinfo : EIATTR_EXIT_INSTR_OFFSETS
	.align		4
        /*004c*/ 	.byte	0x04, 0x1c
        /*004e*/ 	.short	(.L_15 - .L_14)


	//   ....[0]....
.L_14:
        /*0050*/ 	.word	0x000002d0


	//   ....[1]....
        /*0054*/ 	.word	0x00000350


	//----- nvinfo : EIATTR_CRS_STACK_SIZE
	.align		4
.L_15:
        /*0058*/ 	.byte	0x04, 0x1e
        /*005a*/ 	.short	(.L_17 - .L_16)
.L_16:
        /*005c*/ 	.word	0x00000000


	//----- nvinfo : EIATTR_CBANK_PARAM_SIZE
	.align		4
.L_17:
        /*0060*/ 	.byte	0x03, 0x19
        /*0062*/ 	.short	0x0018


	//----- nvinfo : EIATTR_PARAM_CBANK
	.align		4
        /*0064*/ 	.byte	0x04, 0x0a
        /*0066*/ 	.short	(.L_19 - .L_18)
	.align		4
.L_18:
        /*0068*/ 	.word	index@(.nv.constant0._Z9dotKernelPfS_S_)
        /*006c*/ 	.short	0x0380
        /*006e*/ 	.short	0x0018


	//----- nvinfo : EIATTR_SW_WAR
	.align		4
.L_19:
        /*0070*/ 	.byte	0x04, 0x36
        /*0072*/ 	.short	(.L_21 - .L_20)
.L_20:
        /*0074*/ 	.word	0x00000008
.L_21:


//--------------------- .nv.callgraph             --------------------------
	.section	.nv.callgraph,"",@"SHT_CUDA_CALLGRAPH"
	.align	4
	.sectionentsize	8
	.align		4
        /*0000*/ 	.word	0x00000000
	.align		4
        /*0004*/ 	.word	0xffffffff
	.align		4
        /*0008*/ 	.word	0x00000000
	.align		4
        /*000c*/ 	.word	0xfffffffe
	.align		4
        /*0010*/ 	.word	0x00000000
	.align		4
        /*0014*/ 	.word	0xfffffffd
	.align		4
        /*0018*/ 	.word	0x00000000
	.align		4
        /*001c*/ 	.word	0xfffffffc


//--------------------- .text._Z9dotKernelPfS_S_  --------------------------
	.section	.text._Z9dotKernelPfS_S_,"ax",@progbits
	.align	128
        .global         _Z9dotKernelPfS_S_
        .type           _Z9dotKernelPfS_S_,@function
        .size           _Z9dotKernelPfS_S_,(.L_x_6 - _Z9dotKernelPfS_S_)
        .other          _Z9dotKernelPfS_S_,@"STO_CUDA_ENTRY STV_DEFAULT"
_Z9dotKernelPfS_S_:
.text._Z9dotKernelPfS_S_:
[----:B------:R-:W-:Y:S01]  /*0000*/  LDC R1, c[0x0][0x37c] ;  /* 0x0000df00ff017b82 */ /* 0x000fe20000000800 */
[----:B------:R-:W0:Y:S01]  /*0010*/  S2R R13, SR_CTAID.X ;  /* 0x00000000000d7919 */ /* 0x000e220000002500 */
[----:B------:R-:W1:Y:S01]  /*0020*/  LDCU UR4, c[0x0][0x360] ;  /* 0x00006c00ff0477ac */ /* 0x000e620008000800 */
[----:B------:R-:W-:Y:S01]  /*0030*/  BSSY.RECONVERGENT B0, `(.L_x_0) ;  /* 0x0000015000007945 */ /* 0x000fe20003800200 */
[----:B------:R-:W-:Y:S01]  /*0040*/  IMAD.MOV.U32 R11, RZ, RZ, RZ ;  /* 0x000000ffff0b7224 */ /* 0x000fe200078e00ff */
[----:B------:R-:W0:Y:S01]  /*0050*/  S2R R12, SR_TID.X ;  /* 0x00000000000c7919 */ /* 0x000e220000002100 */
[----:B------:R-:W2:Y:S01]  /*0060*/  LDCU.64 UR6, c[0x0][0x358] ;  /* 0x00006b00ff0677ac */ /* 0x000ea20008000a00 */
[----:B-1----:R-:W-:Y:S02]  /*0070*/  IMAD.U32 R10, RZ, RZ, UR4 ;  /* 0x00000004ff0a7e24 */ /* 0x002fe4000f8e00ff */
[----:B0-----:R-:W-:-:S05]  /*0080*/  IMAD R0, R13, UR4, R12 ;  /* 0x000000040d007c24 */ /* 0x001fca000f8e020c */
[----:B------:R-:W-:-:S13]  /*0090*/  ISETP.GT.AND P0, PT, R0, 0x3ff, PT ;  /* 0x000003ff0000780c */ /* 0x000fda0003f04270 */
[----:B--2---:R-:W-:Y:S05]  /*00a0*/  @P0 BRA `(.L_x_1) ;  /* 0x0000000000340947 */ /* 0x004fea0003800000 */
[----:B------:R-:W0:Y:S01]  /*00b0*/  LDC.64 R6, c[0x0][0x380] ;  /* 0x0000e000ff067b82 */ /* 0x000e220000000a00 */
[----:B------:R-:W1:Y:S01]  /*00c0*/  LDCU UR4, c[0x0][0x370] ;  /* 0x00006e00ff0477ac */ /* 0x000e620008000800 */
[----:B------:R-:W-:-:S06]  /*00d0*/  HFMA2 R11, -RZ, RZ, 0, 0 ;  /* 0x00000000ff0b7431 */ /* 0x000fcc00000001ff */
[----:B------:R-:W2:Y:S01]  /*00e0*/  LDC.64 R8, c[0x0][0x388] ;  /* 0x0000e200ff087b82 */ /* 0x000ea20000000a00 */
[----:B-1----:R-:W-:-:S07]  /*00f0*/  IMAD R15, R10, UR4, RZ ;  /* 0x000000040a0f7c24 */ /* 0x002fce000f8e02ff */
.L_x_2:
[----:B0-----:R-:W-:-:S04]  /*0100*/  IMAD.WIDE R2, R0, 0x4, R6 ;  /* 0x0000000400027825 */ /* 0x001fc800078e0206 */
[----:B--2---:R-:W-:Y:S02]  /*0110*/  IMAD.WIDE R4, R0, 0x4, R8 ;  /* 0x0000000400047825 */ /* 0x004fe400078e0208 */
[----:B------:R-:W2:Y:S04]  /*0120*/  LDG.E R2, desc[UR6][R2.64] ;  /* 0x0000000602027981 */ /* 0x000ea8000c1e1900 */
[----:B------:R-:W2:Y:S01]  /*0130*/  LDG.E R4, desc[UR6][R4.64] ;  /* 0x0000000604047981 */ /* 0x000ea2000c1e1900 */
[----:B------:R-:W-:-:S05]  /*0140*/  IMAD.IADD R0, R15, 0x1, R0 ;  /* 0x000000010f007824 */ /* 0x000fca00078e0200 */
[----:B------:R-:W-:Y:S01]  /*0150*/  ISETP.GE.AND P0, PT, R0, 0x400, PT ;  /* 0x000004000000780c */ /* 0x000fe20003f06270 */
[----:B--2---:R-:W-:-:S12]  /*0160*/  FFMA R11, R2, R4, R11 ;  /* 0x00000004020b7223 */ /* 0x004fd8000000000b */
[----:B------:R-:W-:Y:S05]  /*0170*/  @!P0 BRA `(.L_x_2) ;  /* 0xfffffffc00e08947 */ /* 0x000fea000383ffff */
.L_x_1:
[----:B------:R-:W-:Y:S05]  /*0180*/  BSYNC.RECONVERGENT B0 ;  /* 0x0000000000007941 */ /* 0x000fea0003800200 */
.L_x_0:
[----:B------:R-:W0:Y:S01]  /*0190*/  S2UR UR5, SR_CgaCtaId ;  /* 0x00000000000579c3 */ /* 0x000e220000008800 */
[----:B------:R-:W-:Y:S01]  /*01a0*/  UMOV UR4, 0x400 ;  /* 0x0000040000047882 */ /* 0x000fe20000000000 */
[----:B------:R-:W-:Y:S02]  /*01b0*/  ISETP.GE.U32.AND P1, PT, R10, 0x2, PT ;  /* 0x000000020a00780c */ /* 0x000fe40003f26070 */
[----:B------:R-:W-:Y:S01]  /*01c0*/  ISETP.NE.AND P0, PT, R12, RZ, PT ;  /* 0x000000ff0c00720c */ /* 0x000fe20003f05270 */
[----:B0-----:R-:W-:-:S06]  /*01d0*/  ULEA UR4, UR5, UR4, 0x18 ;  /* 0x0000000405047291 */ /* 0x001fcc000f8ec0ff */
[----:B------:R-:W-:-:S05]  /*01e0*/  LEA R0, R12, UR4, 0x2 ;  /* 0x000000040c007c11 */ /* 0x000fca000f8e10ff */
[----:B------:R0:W-:Y:S01]  /*01f0*/  STS [R0], R11 ;  /* 0x0000000b00007388 */ /* 0x0001e20000000800 */
[----:B------:R-:W-:Y:S06]  /*0200*/  BAR.SYNC.DEFER_BLOCKING 0x0 ;  /* 0x0000000000007b1d */ /* 0x000fec0000010000 */
[----:B------:R-:W-:Y:S05]  /*0210*/  @!P1 BRA `(.L_x_3) ;  /* 0x00000000002c9947 */ /* 0x000fea0003800000 */
.L_x_4:
[----:B------:R-:W-:-:S04]  /*0220*/  SHF.R.U32.HI R5, RZ, 0x1, R10 ;  /* 0x00000001ff057819 */ /* 0x000fc8000001160a */
[----:B------:R-:W-:-:S13]  /*0230*/  ISETP.GE.U32.AND P1, PT, R12, R5, PT ;  /* 0x000000050c00720c */ /* 0x000fda0003f26070 */
[----:B------:R-:W-:Y:S01]  /*0240*/  @!P1 LEA R2, R5, R0, 0x2 ;  /* 0x0000000005029211 */ /* 0x000fe200078e10ff */
[----:B------:R-:W-:Y:S05]  /*0250*/  @!P1 LDS R3, [R0] ;  /* 0x0000000000039984 */ /* 0x000fea0000000800 */
[----:B------:R-:W1:Y:S02]  /*0260*/  @!P1 LDS R2, [R2] ;  /* 0x0000000002029984 */ /* 0x000e640000000800 */
[----:B-1----:R-:W-:-:S05]  /*0270*/  @!P1 FADD R3, R2, R3 ;  /* 0x0000000302039221 */ /* 0x002fca0000000000 */
[----:B------:R1:W-:Y:S01]  /*0280*/  @!P1 STS [R0], R3 ;  /* 0x0000000300009388 */ /* 0x0003e20000000800 */
[----:B------:R-:W-:Y:S01]  /*0290*/  BAR.SYNC.DEFER_BLOCKING 0x0 ;  /* 0x0000000000007b1d */ /* 0x000fe20000010000 */
[----:B------:R-:W-:Y:S02]  /*02a0*/  ISETP.GT.U32.AND P1, PT, R10, 0x3, PT ;  /* 0x000000030a00780c */ /* 0x000fe40003f24070 */
[----:B------:R-:W-:-:S11]  /*02b0*/  MOV R10, R5 ;  /* 0x00000005000a7202 */ /* 0x000fd60000000f00 */
[----:B-1----:R-:W-:Y:S05]  /*02c0*/  @P1 BRA `(.L_x_4) ;  /* 0xfffffffc00d41947 */ /* 0x002fea000383ffff */
.L_x_3:
[----:B------:R-:W-:Y:S05]  /*02d0*/  @P0 EXIT ;  /* 0x000000000000094d */ /* 0x000fea0003800000 */
[----:B------:R-:W1:Y:S01]  /*02e0*/  S2UR UR5, SR_CgaCtaId ;  /* 0x00000000000579c3 */ /* 0x000e620000008800 */
[----:B------:R-:W-:-:S07]  /*02f0*/  UMOV UR4, 0x400 ;  /* 0x0000040000047882 */ /* 0x000fce0000000000 */
[----:B------:R-:W2:Y:S01]  /*0300*/  LDC.64 R2, c[0x0][0x390] ;  /* 0x0000e400ff027b82 */ /* 0x000ea20000000a00 */
[----:B-1----:R-:W-:Y:S01]  /*0310*/  ULEA UR4, UR5, UR4, 0x18 ;  /* 0x0000000405047291 */ /* 0x002fe2000f8ec0ff */
[----:B--2---:R-:W-:-:S08]  /*0320*/  IMAD.WIDE.U32 R2, R13, 0x4, R2 ;  /* 0x000000040d027825 */ /* 0x004fd000078e0002 */
[----:B------:R-:W1:Y:S04]  /*0330*/  LDS R5, [UR4] ;  /* 0x00000004ff057984 */ /* 0x000e680008000800 */
[----:B-1----:R-:W-:Y:S01]  /*0340*/  STG.E desc[UR6][R2.64], R5 ;  /* 0x0000000502007986 */ /* 0x002fe2000c101906 */
[----:B------:R-:W-:Y:S05]  /*0350*/  EXIT ;  /* 0x000000000000794d */ /* 0x000fea0003800000 */
.L_x_5:
[----:B------:R-:W-:-:S00]  /*0360*/  BRA `(.L_x_5) ;  /* 0xfffffffc00fc7947 */ /* 0x000fc0000383ffff */
[----:B------:R-:W-:-:S00]  /*0370*/  NOP ;  /* 0x0000000000007918 */ /* 0x000fc00000000000 */
        /* <DEDUP_REMOVED lines=8> */
.L_x_6:


//--------------------- .nv.shared._Z9dotKernelPfS_S_ --------------------------
	.section	.nv.shared._Z9dotKernelPfS_S_,"aw",@nobits
	.sectionflags	@""
	.align	4
.nv.shared._Z9dotKernelPfS_S_:
	.zero		2048


//--------------------- .nv.shared.reserved.0     --------------------------
	.section	.nv.shared.reserved.0,"aw",@nobits
	.weak		__nv_reservedSMEM_offset_0_alias
	.size		__nv_reservedSMEM_offset_0_alias, 0, 64
	.other		__nv_reservedSMEM_offset_0_alias,@"STO_CUDA_RESERVED_SHARED STV_DEFAULT"
__nv_reservedSMEM_offset_0_alias:
	.zero		0
	.zero		64


//--------------------- .nv.constant0._Z9dotKernelPfS_S_ --------------------------
	.section	.nv.constant0._Z9dotKernelPfS_S_,"a",@progbits
	.sectionflags	@""
	.align	4
.nv.constant0._Z9dotKernelPfS_S_:
	.zero		920


//--------------------- SYMBOLS --------------------------

	.type		.nv.reservedSmem.offset0,@object
	.size		.nv.reservedSmem.offset0,0x4
	.type		.nv.reservedSmem.cap,@object
	.size		.nv.reservedSmem.cap,0x4
